	.headerflags	@"EF_CUDA_TEXMODE_UNIFIED EF_CUDA_64BIT_ADDRESS EF_CUDA_ACCELERATORS EF_CUDA_SM90 EF_CUDA_VIRTUAL_SM(EF_CUDA_SM90)"
	.elftype	@"ET_EXEC"


//--------------------- .nv.info                  --------------------------
	.section	.nv.info,"",@"SHT_CUDA_INFO"
	.align	4


	//----- nvinfo : EIATTR_REGCOUNT
	.align		4
        /*0000*/ 	.byte	0x04, 0x2f
        /*0002*/ 	.short	(.L_1 - .L_0)
	.align		4
.L_0:
        /*0004*/ 	.word	index@(triton_poi_fused_convolution_20)
        /*0008*/ 	.word	0x0000000e


	//----- nvinfo : EIATTR_MIN_STACK_SIZE
	.align		4
.L_1:
        /*000c*/ 	.byte	0x04, 0x12
        /*000e*/ 	.short	(.L_3 - .L_2)
	.align		4
.L_2:
        /*0010*/ 	.word	index@(triton_poi_fused_convolution_20)
        /*0014*/ 	.word	0x00000000


	//----- nvinfo : EIATTR_FRAME_SIZE
	.align		4
.L_3:
        /*0018*/ 	.byte	0x04, 0x11
        /*001a*/ 	.short	(.L_5 - .L_4)
	.align		4
.L_4:
        /*001c*/ 	.word	index@(triton_poi_fused_convolution_20)
        /*0020*/ 	.word	0x00000000


	//----- nvinfo : EIATTR_MIN_STACK_SIZE
	.align		4
.L_5:
        /*0024*/ 	.byte	0x04, 0x12
        /*0026*/ 	.short	(.L_7 - .L_6)
	.align		4
.L_6:
        /*0028*/ 	.word	index@(triton_poi_fused_convolution_20)
        /*002c*/ 	.word	0x00000000
.L_7:


//--------------------- .nv.info.triton_poi_fused_convolution_20 --------------------------
	.section	.nv.info.triton_poi_fused_convolution_20,"",@"SHT_CUDA_INFO"
	.sectionflags	@""
	.align	4


	//----- nvinfo : EIATTR_CUDA_API_VERSION
	.align		4
        /*0000*/ 	.byte	0x04, 0x37
        /*0002*/ 	.short	(.L_9 - .L_8)
.L_8:
        /*0004*/ 	.word	0x0000007c


	//----- nvinfo : EIATTR_KPARAM_INFO
	.align		4
.L_9:
        /*0008*/ 	.byte	0x04, 0x17
        /*000a*/ 	.short	(.L_11 - .L_10)
.L_10:
        /*000c*/ 	.word	0x00000000
        /*0010*/ 	.short	0x0002
        /*0012*/ 	.short	0x0010
        /*0014*/ 	.byte	0x00, 0xf0, 0x11, 0x00


	//----- nvinfo : EIATTR_KPARAM_INFO
	.align		4
.L_11:
        /*0018*/ 	.byte	0x04, 0x17
        /*001a*/ 	.short	(.L_13 - .L_12)
.L_12:
        /*001c*/ 	.word	0x00000000
        /*0020*/ 	.short	0x0001
        /*0022*/ 	.short	0x0008
        /*0024*/ 	.byte	0x00, 0xf4, 0x21, 0x00


	//----- nvinfo : EIATTR_KPARAM_INFO
	.align		4
.L_13:
        /*0028*/ 	.byte	0x04, 0x17
        /*002a*/ 	.short	(.L_15 - .L_14)
.L_14:
        /*002c*/ 	.word	0x00000000
        /*0030*/ 	.short	0x0000
        /*0032*/ 	.short	0x0000
        /*0034*/ 	.byte	0x00, 0xf4, 0x21, 0x00


	//----- nvinfo : EIATTR_SPARSE_MMA_MASK
	.align		4
.L_15:
        /*0038*/ 	.byte	0x03, 0x50
        /*003a*/ 	.short	0x0000


	//----- nvinfo : EIATTR_MAXREG_COUNT
	.align		4
        /*003c*/ 	.byte	0x03, 0x1b
        /*003e*/ 	.short	0x00ff


	//----- nvinfo : EIATTR_EXIT_INSTR_OFFSETS
	.align		4
        /*0040*/ 	.byte	0x04, 0x1c
        /*0042*/ 	.short	(.L_17 - .L_16)


	//   ....[0]....
.L_16:
        /*0044*/ 	.word	0x000001a0


	//----- nvinfo : EIATTR_REQNTID
	.align		4
.L_17:
        /*0048*/ 	.byte	0x04, 0x10
        /*004a*/ 	.short	(.L_19 - .L_18)
.L_18:
        /*004c*/ 	.word	0x00000080
        /*0050*/ 	.word	0x00000001
        /*0054*/ 	.word	0x00000001


	//----- nvinfo : EIATTR_CBANK_PARAM_SIZE
	.align		4
.L_19:
        /*0058*/ 	.byte	0x03, 0x19
        /*005a*/ 	.short	0x0014


	//----- nvinfo : EIATTR_PARAM_CBANK
	.align		4
        /*005c*/ 	.byte	0x04, 0x0a
        /*005e*/ 	.short	(.L_21 - .L_20)
	.align		4
.L_20:
        /*0060*/ 	.word	index@(.nv.constant0.triton_poi_fused_convolution_20)
        /*0064*/ 	.short	0x0210
        /*0066*/ 	.short	0x0014


	//----- nvinfo : EIATTR_SW_WAR
	.align		4
.L_21:
        /*0068*/ 	.byte	0x04, 0x36
        /*006a*/ 	.short	(.L_23 - .L_22)
.L_22:
        /*006c*/ 	.word	0x00000008
.L_23:


//--------------------- .nv.callgraph             --------------------------
	.section	.nv.callgraph,"",@"SHT_CUDA_CALLGRAPH"
	.align	4
	.sectionentsize	8
	.align		4
        /*0000*/ 	.word	0x00000000
	.align		4
        /*0004*/ 	.word	0xffffffff
	.align		4
        /*0008*/ 	.word	0x00000000
	.align		4
        /*000c*/ 	.word	0xfffffffe
	.align		4
        /*0010*/ 	.word	0x00000000
	.align		4
        /*0014*/ 	.word	0xfffffffd
	.align		4
        /*0018*/ 	.word	0x00000000
	.align		4
        /*001c*/ 	.word	0xfffffffc


//--------------------- .text.triton_poi_fused_convolution_20 --------------------------
	.section	.text.triton_poi_fused_convolution_20,"ax",@progbits
	.align	128
        .global         triton_poi_fused_convolution_20
        .type           triton_poi_fused_convolution_20,@function
        .size           triton_poi_fused_convolution_20,(.L_x_1 - triton_poi_fused_convolution_20)
        .other          triton_poi_fused_convolution_20,@"STO_CUDA_ENTRY STV_DEFAULT"
triton_poi_fused_convolution_20:
.text.triton_poi_fused_convolution_20:
[----:B------:R-:W-:Y:S01]  /*0000*/  LDC R1, c[0x0][0x28] ;  /* 0x00000a00ff017b82 */ /* 0x000fe20000000800 */
[----:B------:R-:W1:Y:S07]  /*0010*/  S2R R0, SR_TID.X ;  /* 0x0000000000007919 */ /* 0x000e6e0000002100 */
[----:B------:R-:W2:Y:S01]  /*0020*/  LDC.64 R4, c[0x0][0x218] ;  /* 0x00008600ff047b82 */ /* 0x000ea20000000a00 */
[----:B------:R-:W-:Y:S01]  /*0030*/  ULDC.64 UR4, c[0x0][0x208] ;  /* 0x0000820000047ab9 */ /* 0x000fe20000000a00 */
[----:B------:R-:W3:Y:S06]  /*0040*/  S2R R7, SR_CTAID.X ;  /* 0x0000000000077919 */ /* 0x000eec0000002500 */
[----:B------:R-:W4:Y:S01]  /*0050*/  LDC.64 R2, c[0x0][0x210] ;  /* 0x00008400ff027b82 */ /* 0x000f220000000a00 */
[----:B-1----:R-:W-:Y:S01]  /*0060*/  IMAD.SHL.U32 R0, R0, 0x4, RZ ;  /* 0x0000000400007824 */ /* 0x002fe200078e00ff */
[----:B---3--:R-:W-:-:S04]  /*0070*/  SHF.R.S32.HI R6, RZ, 0x16, R7 ;  /* 0x00000016ff067819 */ /* 0x008fc80000011407 */
[----:B------:R-:W-:Y:S02]  /*0080*/  LOP3.LUT R0, R0, 0x1fc, RZ, 0xc0, !PT ;  /* 0x000001fc00007812 */ /* 0x000fe400078ec0ff */
[----:B------:R-:W-:Y:S02]  /*0090*/  SGXT R6, R6, 0x1 ;  /* 0x000000010606781a */ /* 0x000fe40000000200 */
[----:B------:R-:W-:-:S04]  /*00a0*/  LEA R7, R7, R0, 0x9 ;  /* 0x0000000007077211 */ /* 0x000fc800078e48ff */
[----:B------:R-:W-:Y:S01]  /*00b0*/  LEA.HI R6, R6, R7, RZ, 0x6 ;  /* 0x0000000706067211 */ /* 0x000fe200078f30ff */
[----:B----4-:R-:W-:-:S03]  /*00c0*/  IMAD.WIDE R2, R7, 0x4, R2 ;  /* 0x0000000407027825 */ /* 0x010fc600078e0202 */
[--C-:B------:R-:W-:Y:S02]  /*00d0*/  SHF.R.S32.HI R0, RZ, 0x6, R6.reuse ;  /* 0x00000006ff007819 */ /* 0x100fe40000011406 */
[----:B------:R-:W-:-:S04]  /*00e0*/  SHF.R.S32.HI R9, RZ, 0x1f, R6 ;  /* 0x0000001fff097819 */ /* 0x000fc80000011406 */
[----:B------:R-:W-:-:S04]  /*00f0*/  LEA.HI R9, R9, R0, RZ, 0x8 ;  /* 0x0000000009097211 */ /* 0x000fc800078f40ff */
[----:B------:R-:W-:-:S05]  /*0100*/  LOP3.LUT R9, R9, 0xffffff00, RZ, 0xc0, !PT ;  /* 0xffffff0009097812 */ /* 0x000fca00078ec0ff */
[----:B------:R-:W-:-:S04]  /*0110*/  IMAD.IADD R9, R0, 0x1, -R9 ;  /* 0x0000000100097824 */ /* 0x000fc800078e0a09 */
[----:B--2---:R-:W-:Y:S02]  /*0120*/  IMAD.WIDE R4, R9, 0x4, R4 ;  /* 0x0000000409047825 */ /* 0x004fe400078e0204 */
[----:B------:R-:W2:Y:S04]  /*0130*/  LDG.E.128 R8, desc[UR4][R2.64] ;  /* 0x0000000402087981 */ /* 0x000ea8000c1e1d00 */
[----:B------:R-:W2:Y:S02]  /*0140*/  LDG.E.EL R4, desc[UR4][R4.64] ;  /* 0x0000000404047981 */ /* 0x000ea4000c2e1900 */
[--C-:B--2---:R-:W-:Y:S01]  /*0150*/  FADD R8, R8, R4.reuse ;  /* 0x0000000408087221 */ /* 0x104fe20000000000 */
[--C-:B------:R-:W-:Y:S01]  /*0160*/  FADD R9, R9, R4.reuse ;  /* 0x0000000409097221 */ /* 0x100fe20000000000 */
[--C-:B------:R-:W-:Y:S01]  /*0170*/  FADD R10, R10, R4.reuse ;  /* 0x000000040a0a7221 */ /* 0x100fe20000000000 */
[----:B------:R-:W-:-:S05]  /*0180*/  FADD R11, R11, R4 ;  /* 0x000000040b0b7221 */ /* 0x000fca0000000000 */
[----:B------:R-:W-:Y:S01]  /*0190*/  STG.E.128 desc[UR4][R2.64], R8 ;  /* 0x0000000802007986 */ /* 0x000fe2000c101d04 */
[----:B------:R-:W-:Y:S05]  /*01a0*/  EXIT ;  /* 0x000000000000794d */ /* 0x000fea0003800000 */
.L_x_0:
[----:B------:R-:W-:-:S00]  /*01b0*/  BRA `(.L_x_0) ;  /* 0xfffffffc00fc7947 */ /* 0x000fc0000383ffff */
[----:B------:R-:W-:-:S00]  /*01c0*/  NOP ;  /* 0x0000000000007918 */ /* 0x000fc00000000000 */
        /* <DEDUP_REMOVED lines=11> */
.L_x_1:


//--------------------- .nv.constant0.triton_poi_fused_convolution_20 --------------------------
	.section	.nv.constant0.triton_poi_fused_convolution_20,"a",@progbits
	.sectionflags	@""
	.align	4
.nv.constant0.triton_poi_fused_convolution_20:
	.zero		548
